	.headerflags	@"EF_CUDA_TEXMODE_UNIFIED EF_CUDA_64BIT_ADDRESS EF_CUDA_ACCELERATORS EF_CUDA_SM90 EF_CUDA_VIRTUAL_SM(EF_CUDA_SM90)"
	.elftype	@"ET_EXEC"


//--------------------- .nv.info                  --------------------------
	.section	.nv.info,"",@"SHT_CUDA_INFO"
	.align	4


	//----- nvinfo : EIATTR_REGCOUNT
	.align		4
        /*0000*/ 	.byte	0x04, 0x2f
        /*0002*/ 	.short	(.L_1 - .L_0)
	.align		4
.L_0:
        /*0004*/ 	.word	index@(triton_poi_fused__unsafe_index_1)
        /*0008*/ 	.word	0x00000012


	//----- nvinfo : EIATTR_MIN_STACK_SIZE
	.align		4
.L_1:
        /*000c*/ 	.byte	0x04, 0x12
        /*000e*/ 	.short	(.L_3 - .L_2)
	.align		4
.L_2:
        /*0010*/ 	.word	index@(triton_poi_fused__unsafe_index_1)
        /*0014*/ 	.word	0x00000000


	//----- nvinfo : EIATTR_FRAME_SIZE
	.align		4
.L_3:
        /*0018*/ 	.byte	0x04, 0x11
        /*001a*/ 	.short	(.L_5 - .L_4)
	.align		4
.L_4:
        /*001c*/ 	.word	index@(triton_poi_fused__unsafe_index_1)
        /*0020*/ 	.word	0x00000000


	//----- nvinfo : EIATTR_MIN_STACK_SIZE
	.align		4
.L_5:
        /*0024*/ 	.byte	0x04, 0x12
        /*0026*/ 	.short	(.L_7 - .L_6)
	.align		4
.L_6:
        /*0028*/ 	.word	index@(triton_poi_fused__unsafe_index_1)
        /*002c*/ 	.word	0x00000000
.L_7:


//--------------------- .nv.info.triton_poi_fused__unsafe_index_1 --------------------------
	.section	.nv.info.triton_poi_fused__unsafe_index_1,"",@"SHT_CUDA_INFO"
	.sectionflags	@""
	.align	4


	//----- nvinfo : EIATTR_CUDA_API_VERSION
	.align		4
        /*0000*/ 	.byte	0x04, 0x37
        /*0002*/ 	.short	(.L_9 - .L_8)
.L_8:
        /*0004*/ 	.word	0x0000007c


	//----- nvinfo : EIATTR_KPARAM_INFO
	.align		4
.L_9:
        /*0008*/ 	.byte	0x04, 0x17
        /*000a*/ 	.short	(.L_11 - .L_10)
.L_10:
        /*000c*/ 	.word	0x00000000
        /*0010*/ 	.short	0x0003
        /*0012*/ 	.short	0x0018
        /*0014*/ 	.byte	0x00, 0xf0, 0x11, 0x00


	//----- nvinfo : EIATTR_KPARAM_INFO
	.align		4
.L_11:
        /*0018*/ 	.byte	0x04, 0x17
        /*001a*/ 	.short	(.L_13 - .L_12)
.L_12:
        /*001c*/ 	.word	0x00000000
        /*0020*/ 	.short	0x0002
        /*0022*/ 	.short	0x0010
        /*0024*/ 	.byte	0x00, 0xf4, 0x21, 0x00


	//----- nvinfo : EIATTR_KPARAM_INFO
	.align		4
.L_13:
        /*0028*/ 	.byte	0x04, 0x17
        /*002a*/ 	.short	(.L_15 - .L_14)
.L_14:
        /*002c*/ 	.word	0x00000000
        /*0030*/ 	.short	0x0001
        /*0032*/ 	.short	0x0008
        /*0034*/ 	.byte	0x00, 0xf4, 0x21, 0x00


	//----- nvinfo : EIATTR_KPARAM_INFO
	.align		4
.L_15:
        /*0038*/ 	.byte	0x04, 0x17
        /*003a*/ 	.short	(.L_17 - .L_16)
.L_16:
        /*003c*/ 	.word	0x00000000
        /*0040*/ 	.short	0x0000
        /*0042*/ 	.short	0x0000
        /*0044*/ 	.byte	0x00, 0xf4, 0x21, 0x00


	//----- nvinfo : EIATTR_SPARSE_MMA_MASK
	.align		4
.L_17:
        /*0048*/ 	.byte	0x03, 0x50
        /*004a*/ 	.short	0x0000


	//----- nvinfo : EIATTR_MAXREG_COUNT
	.align		4
        /*004c*/ 	.byte	0x03, 0x1b
        /*004e*/ 	.short	0x00ff


	//----- nvinfo : EIATTR_EXIT_INSTR_OFFSETS
	.align		4
        /*0050*/ 	.byte	0x04, 0x1c
        /*0052*/ 	.short	(.L_19 - .L_18)


	//   ....[0]....
.L_18:
        /*0054*/ 	.word	0x00000370


	//   ....[1]....
        /*0058*/ 	.word	0x00000390


	//----- nvinfo : EIATTR_REQNTID
	.align		4
.L_19:
        /*005c*/ 	.byte	0x04, 0x10
        /*005e*/ 	.short	(.L_21 - .L_20)
.L_20:
        /*0060*/ 	.word	0x00000080
        /*0064*/ 	.word	0x00000001
        /*0068*/ 	.word	0x00000001


	//----- nvinfo : EIATTR_CBANK_PARAM_SIZE
	.align		4
.L_21:
        /*006c*/ 	.byte	0x03, 0x19
        /*006e*/ 	.short	0x001c


	//----- nvinfo : EIATTR_PARAM_CBANK
	.align		4
        /*0070*/ 	.byte	0x04, 0x0a
        /*0072*/ 	.short	(.L_23 - .L_22)
	.align		4
.L_22:
        /*0074*/ 	.word	index@(.nv.constant0.triton_poi_fused__unsafe_index_1)
        /*0078*/ 	.short	0x0210
        /*007a*/ 	.short	0x001c


	//----- nvinfo : EIATTR_SW_WAR
	.align		4
.L_23:
        /*007c*/ 	.byte	0x04, 0x36
        /*007e*/ 	.short	(.L_25 - .L_24)
.L_24:
        /*0080*/ 	.word	0x00000008
.L_25:


//--------------------- .nv.callgraph             --------------------------
	.section	.nv.callgraph,"",@"SHT_CUDA_CALLGRAPH"
	.align	4
	.sectionentsize	8
	.align		4
        /*0000*/ 	.word	0x00000000
	.align		4
        /*0004*/ 	.word	0xffffffff
	.align		4
        /*0008*/ 	.word	0x00000000
	.align		4
        /*000c*/ 	.word	0xfffffffe
	.align		4
        /*0010*/ 	.word	0x00000000
	.align		4
        /*0014*/ 	.word	0xfffffffd
	.align		4
        /*0018*/ 	.word	0x00000000
	.align		4
        /*001c*/ 	.word	0xfffffffc


//--------------------- .text.triton_poi_fused__unsafe_index_1 --------------------------
	.section	.text.triton_poi_fused__unsafe_index_1,"ax",@progbits
	.align	128
        .global         triton_poi_fused__unsafe_index_1
        .type           triton_poi_fused__unsafe_index_1,@function
        .size           triton_poi_fused__unsafe_index_1,(.L_x_1 - triton_poi_fused__unsafe_index_1)
        .other          triton_poi_fused__unsafe_index_1,@"STO_CUDA_ENTRY STV_DEFAULT"
triton_poi_fused__unsafe_index_1:
.text.triton_poi_fused__unsafe_index_1:
[----:B------:R-:W0:Y:S02]  /*0000*/  LDC R1, c[0x0][0x28] ;  /* 0x00000a00ff017b82 */ /* 0x000e240000000800 */
[----:B------:R-:W1:Y:S01]  /*0010*/  S2R R0, SR_TID.X ;  /* 0x0000000000007919 */ /* 0x000e620000002100 */
[----:B------:R-:W2:Y:S01]  /*0020*/  LDC.64 R10, c[0x0][0x210] ;  /* 0x00008400ff0a7b82 */ /* 0x000ea20000000a00 */
[----:B------:R-:W-:Y:S01]  /*0030*/  ULDC.64 UR4, c[0x0][0x208] ;  /* 0x0000820000047ab9 */ /* 0x000fe20000000a00 */
[----:B------:R-:W-:Y:S01]  /*0040*/  ULDC.64 UR6, c[0x0][0x218] ;  /* 0x0000860000067ab9 */ /* 0x000fe20000000a00 */
[----:B------:R-:W3:Y:S01]  /*0050*/  S2R R13, SR_CTAID.X ;  /* 0x00000000000d7919 */ /* 0x000ee20000002500 */
[----:B-1----:R-:W-:-:S05]  /*0060*/  IMAD.SHL.U32 R0, R0, 0x2, RZ ;  /* 0x0000000200007824 */ /* 0x002fca00078e00ff */
[----:B------:R-:W-:-:S05]  /*0070*/  LOP3.LUT R0, R0, 0xfe, RZ, 0xc0, !PT ;  /* 0x000000fe00007812 */ /* 0x000fca00078ec0ff */
[----:B---3--:R-:W-:-:S05]  /*0080*/  IMAD R0, R13, 0x100, R0 ;  /* 0x000001000d007824 */ /* 0x008fca00078e0200 */
[----:B------:R-:W-:Y:S02]  /*0090*/  SHF.R.S32.HI R3, RZ, 0x1f, R0 ;  /* 0x0000001fff037819 */ /* 0x000fe40000011400 */
[----:B------:R-:W-:Y:S02]  /*00a0*/  ISETP.GE.AND P0, PT, R0, 0x400, PT ;  /* 0x000004000000780c */ /* 0x000fe40003f06270 */
[----:B------:R-:W-:-:S04]  /*00b0*/  LEA.HI R4, R3, R0, RZ, 0x3 ;  /* 0x0000000003047211 */ /* 0x000fc800078f18ff */
[----:B------:R-:W-:Y:S02]  /*00c0*/  SHF.R.S32.HI R2, RZ, 0x3, R4 ;  /* 0x00000003ff027819 */ /* 0x000fe40000011404 */
[----:B------:R-:W-:Y:S02]  /*00d0*/  LOP3.LUT R5, R4, 0xfffffff8, RZ, 0xc0, !PT ;  /* 0xfffffff804057812 */ /* 0x000fe400078ec0ff */
[----:B------:R-:W-:-:S03]  /*00e0*/  LEA.HI R3, R2, R2, RZ, 0x3 ;  /* 0x0000000202037211 */ /* 0x000fc600078f18ff */
[----:B------:R-:W-:Y:S01]  /*00f0*/  IMAD.IADD R7, R0, 0x1, -R5 ;  /* 0x0000000100077824 */ /* 0x000fe200078e0a05 */
[----:B------:R-:W-:-:S05]  /*0100*/  LOP3.LUT R3, R3, 0xfffffff8, RZ, 0xc0, !PT ;  /* 0xfffffff803037812 */ /* 0x000fca00078ec0ff */
[----:B------:R-:W-:Y:S01]  /*0110*/  IMAD.IADD R9, R2, 0x1, -R3 ;  /* 0x0000000102097824 */ /* 0x000fe200078e0a03 */
[----:B------:R-:W-:-:S03]  /*0120*/  CS2R R2, SRZ ;  /* 0x0000000000027805 */ /* 0x000fc6000001ff00 */
[----:B--2---:R-:W-:Y:S01]  /*0130*/  IMAD.WIDE R8, R9, 0x8, R10 ;  /* 0x0000000809087825 */ /* 0x004fe200078e020a */
[----:B------:R-:W-:-:S04]  /*0140*/  CS2R R4, SRZ ;  /* 0x0000000000047805 */ /* 0x000fc8000001ff00 */
[----:B------:R-:W2:Y:S01]  /*0150*/  @!P0 LDG.E.EL.64 R2, desc[UR4][R8.64] ;  /* 0x0000000408028981 */ /* 0x000ea2000c2e1b00 */
[----:B------:R-:W-:Y:S01]  /*0160*/  IMAD.WIDE R10, R7, 0x8, R10 ;  /* 0x00000008070a7825 */ /* 0x000fe200078e020a */
[----:B------:R-:W-:-:S06]  /*0170*/  CS2R R6, SRZ ;  /* 0x0000000000067805 */ /* 0x000fcc000001ff00 */
[----:B------:R-:W3:Y:S01]  /*0180*/  @!P0 LDG.E.EL.128 R4, desc[UR4][R10.64] ;  /* 0x000000040a048981 */ /* 0x000ee2000c2e1d00 */
[----:B------:R-:W-:Y:S02]  /*0190*/  SHF.R.S32.HI R14, RZ, 0x17, R13 ;  /* 0x00000017ff0e7819 */ /* 0x000fe4000001140d */
[----:B--2---:R-:W-:-:S04]  /*01a0*/  SHF.R.U32.HI R15, RZ, 0x1d, R3 ;  /* 0x0000001dff0f7819 */ /* 0x004fc80000011603 */
[----:B------:R-:W-:-:S04]  /*01b0*/  LOP3.LUT R15, R15, 0x4, RZ, 0xc0, !PT ;  /* 0x000000040f0f7812 */ /* 0x000fc800078ec0ff */
[----:B------:R-:W-:Y:S02]  /*01c0*/  IADD3 R12, P1, R2, R15, RZ ;  /* 0x0000000f020c7210 */ /* 0x000fe40007f3e0ff */
[C---:B---3--:R-:W-:Y:S02]  /*01d0*/  LEA R2, P2, R4.reuse, UR6, 0x2 ;  /* 0x0000000604027c11 */ /* 0x048fe4000f8410ff */
[----:B------:R-:W-:Y:S01]  /*01e0*/  SHF.R.U32.HI R9, RZ, 0x1b, R5 ;  /* 0x0000001bff097819 */ /* 0x000fe20000011605 */
[----:B------:R-:W-:Y:S01]  /*01f0*/  IMAD.X R15, RZ, RZ, R3, P1 ;  /* 0x000000ffff0f7224 */ /* 0x000fe200008e0603 */
[----:B------:R-:W-:Y:S01]  /*0200*/  LEA.HI.X R13, R4, UR7, R5, 0x2, P2 ;  /* 0x00000007040d7c11 */ /* 0x000fe200090f1405 */
[----:B------:R-:W-:Y:S01]  /*0210*/  IMAD.SHL.U32 R8, R12, 0x10, RZ ;  /* 0x000000100c087824 */ /* 0x000fe200078e00ff */
[----:B------:R-:W-:Y:S02]  /*0220*/  SGXT R3, R14, 0x1 ;  /* 0x000000010e03781a */ /* 0x000fe40000000200 */
[----:B------:R-:W-:-:S02]  /*0230*/  SHF.R.U32.HI R4, RZ, 0x1b, R7 ;  /* 0x0000001bff047819 */ /* 0x000fc40000011607 */
[----:B------:R-:W-:Y:S02]  /*0240*/  LEA R5, P1, R6, UR6, 0x2 ;  /* 0x0000000606057c11 */ /* 0x000fe4000f8210ff */
[----:B------:R-:W-:Y:S02]  /*0250*/  LOP3.LUT R9, R9, 0x10, RZ, 0xc0, !PT ;  /* 0x0000001009097812 */ /* 0x000fe400078ec0ff */
[----:B------:R-:W-:Y:S02]  /*0260*/  LOP3.LUT R4, R4, 0x10, RZ, 0xc0, !PT ;  /* 0x0000001004047812 */ /* 0x000fe400078ec0ff */
[----:B------:R-:W-:Y:S02]  /*0270*/  LEA.HI R3, R3, R0, RZ, 0x6 ;  /* 0x0000000003037211 */ /* 0x000fe400078f30ff */
[----:B------:R-:W-:Y:S02]  /*0280*/  LEA.HI.X R7, R6, UR7, R7, 0x2, P1 ;  /* 0x0000000706077c11 */ /* 0x000fe400088f1407 */
[----:B------:R-:W-:-:S02]  /*0290*/  SHF.L.U64.HI R10, R12, 0x4, R15 ;  /* 0x000000040c0a7819 */ /* 0x000fc4000001020f */
[C---:B------:R-:W-:Y:S02]  /*02a0*/  IADD3 R2, P1, P2, R8.reuse, R2, R9 ;  /* 0x0000000208027210 */ /* 0x040fe40007a3e009 */
[----:B------:R-:W-:Y:S02]  /*02b0*/  IADD3 R4, P3, P4, R8, R5, R4 ;  /* 0x0000000508047210 */ /* 0x000fe40007c7e004 */
[----:B------:R-:W-:Y:S02]  /*02c0*/  SHF.R.S32.HI R6, RZ, 0x6, R3 ;  /* 0x00000006ff067819 */ /* 0x000fe40000011403 */
[C---:B------:R-:W-:Y:S02]  /*02d0*/  IADD3.X R3, R10.reuse, R13, RZ, P1, P2 ;  /* 0x0000000d0a037210 */ /* 0x040fe40000fe44ff */
[----:B------:R-:W-:Y:S01]  /*02e0*/  IADD3.X R5, R10, R7, RZ, P3, P4 ;  /* 0x000000070a057210 */ /* 0x000fe20001fe84ff */
[----:B------:R-:W-:-:S04]  /*02f0*/  IMAD.SHL.U32 R9, R6, 0x10, RZ ;  /* 0x0000001006097824 */ /* 0x000fc800078e00ff */
[C---:B------:R-:W-:Y:S02]  /*0300*/  IMAD.WIDE R6, R9.reuse, 0x4, R2 ;  /* 0x0000000409067825 */ /* 0x040fe400078e0202 */
[----:B------:R-:W1:Y:S02]  /*0310*/  LDC.64 R2, c[0x0][0x220] ;  /* 0x00008800ff027b82 */ /* 0x000e640000000a00 */
[----:B------:R-:W-:Y:S01]  /*0320*/  IMAD.WIDE R4, R9, 0x4, R4 ;  /* 0x0000000409047825 */ /* 0x000fe200078e0204 */
[----:B------:R-:W-:-:S06]  /*0330*/  CS2R R8, SRZ ;  /* 0x0000000000087805 */ /* 0x000fcc000001ff00 */
[----:B------:R2:W5:Y:S04]  /*0340*/  @!P0 LDG.E.EL R8, desc[UR4][R6.64] ;  /* 0x0000000406088981 */ /* 0x000568000c2e1900 */
[----:B------:R2:W5:Y:S01]  /*0350*/  @!P0 LDG.E.EL R9, desc[UR4][R4.64] ;  /* 0x0000000404098981 */ /* 0x000562000c2e1900 */
[----:B-1----:R-:W-:Y:S01]  /*0360*/  IMAD.WIDE R2, R0, 0x4, R2 ;  /* 0x0000000400027825 */ /* 0x002fe200078e0202 */
[----:B--2---:R-:W-:Y:S06]  /*0370*/  @P0 EXIT ;  /* 0x000000000000094d */ /* 0x004fec0003800000 */
[----:B-----5:R-:W-:Y:S01]  /*0380*/  STG.E.64 desc[UR4][R2.64], R8 ;  /* 0x0000000802007986 */ /* 0x020fe2000c101b04 */
[----:B------:R-:W-:Y:S05]  /*0390*/  EXIT ;  /* 0x000000000000794d */ /* 0x000fea0003800000 */
.L_x_0:
[----:B------:R-:W-:-:S00]  /*03a0*/  BRA `(.L_x_0) ;  /* 0xfffffffc00fc7947 */ /* 0x000fc0000383ffff */
[----:B------:R-:W-:-:S00]  /*03b0*/  NOP ;  /* 0x0000000000007918 */ /* 0x000fc00000000000 */
        /* <DEDUP_REMOVED lines=12> */
.L_x_1:


//--------------------- .nv.constant0.triton_poi_fused__unsafe_index_1 --------------------------
	.section	.nv.constant0.triton_poi_fused__unsafe_index_1,"a",@progbits
	.sectionflags	@""
	.align	4
.nv.constant0.triton_poi_fused__unsafe_index_1:
	.zero		556
